	.headerflags	@"EF_CUDA_TEXMODE_UNIFIED EF_CUDA_64BIT_ADDRESS EF_CUDA_ACCELERATORS EF_CUDA_SM90 EF_CUDA_VIRTUAL_SM(EF_CUDA_SM90)"
	.elftype	@"ET_EXEC"


//--------------------- .nv.info                  --------------------------
	.section	.nv.info,"",@"SHT_CUDA_INFO"
	.align	4


	//----- nvinfo : EIATTR_REGCOUNT
	.align		4
        /*0000*/ 	.byte	0x04, 0x2f
        /*0002*/ 	.short	(.L_3 - .L_2)
	.align		4
.L_2:
        /*0004*/ 	.word	index@(triton_poi_fused__native_batch_norm_legit_no_training_relu_0)
        /*0008*/ 	.word	0x00000016


	//----- nvinfo : EIATTR_MIN_STACK_SIZE
	.align		4
.L_3:
        /*000c*/ 	.byte	0x04, 0x12
        /*000e*/ 	.short	(.L_5 - .L_4)
	.align		4
.L_4:
        /*0010*/ 	.word	index@(triton_poi_fused__native_batch_norm_legit_no_training_relu_0)
        /*0014*/ 	.word	0x00000000


	//----- nvinfo : EIATTR_FRAME_SIZE
	.align		4
.L_5:
        /*0018*/ 	.byte	0x04, 0x11
        /*001a*/ 	.short	(.L_7 - .L_6)
	.align		4
.L_6:
        /*001c*/ 	.word	index@(triton_poi_fused__native_batch_norm_legit_no_training_relu_0)
        /*0020*/ 	.word	0x00000000


	//----- nvinfo : EIATTR_MIN_STACK_SIZE
	.align		4
.L_7:
        /*0024*/ 	.byte	0x04, 0x12
        /*0026*/ 	.short	(.L_9 - .L_8)
	.align		4
.L_8:
        /*0028*/ 	.word	index@(triton_poi_fused__native_batch_norm_legit_no_training_relu_0)
        /*002c*/ 	.word	0x00000000
.L_9:


//--------------------- .nv.info.triton_poi_fused__native_batch_norm_legit_no_training_relu_0 --------------------------
	.section	.nv.info.triton_poi_fused__native_batch_norm_legit_no_training_relu_0,"",@"SHT_CUDA_INFO"
	.sectionflags	@""
	.align	4


	//----- nvinfo : EIATTR_CUDA_API_VERSION
	.align		4
        /*0000*/ 	.byte	0x04, 0x37
        /*0002*/ 	.short	(.L_11 - .L_10)
.L_10:
        /*0004*/ 	.word	0x0000007c


	//----- nvinfo : EIATTR_KPARAM_INFO
	.align		4
.L_11:
        /*0008*/ 	.byte	0x04, 0x17
        /*000a*/ 	.short	(.L_13 - .L_12)
.L_12:
        /*000c*/ 	.word	0x00000000
        /*0010*/ 	.short	0x0006
        /*0012*/ 	.short	0x0030
        /*0014*/ 	.byte	0x00, 0xf0, 0x11, 0x00


	//----- nvinfo : EIATTR_KPARAM_INFO
	.align		4
.L_13:
        /*0018*/ 	.byte	0x04, 0x17
        /*001a*/ 	.short	(.L_15 - .L_14)
.L_14:
        /*001c*/ 	.word	0x00000000
        /*0020*/ 	.short	0x0005
        /*0022*/ 	.short	0x0028
        /*0024*/ 	.byte	0x00, 0xf4, 0x21, 0x00


	//----- nvinfo : EIATTR_KPARAM_INFO
	.align		4
.L_15:
        /*0028*/ 	.byte	0x04, 0x17
        /*002a*/ 	.short	(.L_17 - .L_16)
.L_16:
        /*002c*/ 	.word	0x00000000
        /*0030*/ 	.short	0x0004
        /*0032*/ 	.short	0x0020
        /*0034*/ 	.byte	0x00, 0xf4, 0x21, 0x00


	//----- nvinfo : EIATTR_KPARAM_INFO
	.align		4
.L_17:
        /*0038*/ 	.byte	0x04, 0x17
        /*003a*/ 	.short	(.L_19 - .L_18)
.L_18:
        /*003c*/ 	.word	0x00000000
        /*0040*/ 	.short	0x0003
        /*0042*/ 	.short	0x0018
        /*0044*/ 	.byte	0x00, 0xf4, 0x21, 0x00


	//----- nvinfo : EIATTR_KPARAM_INFO
	.align		4
.L_19:
        /*0048*/ 	.byte	0x04, 0x17
        /*004a*/ 	.short	(.L_21 - .L_20)
.L_20:
        /*004c*/ 	.word	0x00000000
        /*0050*/ 	.short	0x0002
        /*0052*/ 	.short	0x0010
        /*0054*/ 	.byte	0x00, 0xf4, 0x21, 0x00


	//----- nvinfo : EIATTR_KPARAM_INFO
	.align		4
.L_21:
        /*0058*/ 	.byte	0x04, 0x17
        /*005a*/ 	.short	(.L_23 - .L_22)
.L_22:
        /*005c*/ 	.word	0x00000000
        /*0060*/ 	.short	0x0001
        /*0062*/ 	.short	0x0008
        /*0064*/ 	.byte	0x00, 0xf4, 0x21, 0x00


	//----- nvinfo : EIATTR_KPARAM_INFO
	.align		4
.L_23:
        /*0068*/ 	.byte	0x04, 0x17
        /*006a*/ 	.short	(.L_25 - .L_24)
.L_24:
        /*006c*/ 	.word	0x00000000
        /*0070*/ 	.short	0x0000
        /*0072*/ 	.short	0x0000
        /*0074*/ 	.byte	0x00, 0xf4, 0x21, 0x00


	//----- nvinfo : EIATTR_SPARSE_MMA_MASK
	.align		4
.L_25:
        /*0078*/ 	.byte	0x03, 0x50
        /*007a*/ 	.short	0x0000


	//----- nvinfo : EIATTR_MAXREG_COUNT
	.align		4
        /*007c*/ 	.byte	0x03, 0x1b
        /*007e*/ 	.short	0x00ff


	//----- nvinfo : EIATTR_EXIT_INSTR_OFFSETS
	.align		4
        /*0080*/ 	.byte	0x04, 0x1c
        /*0082*/ 	.short	(.L_27 - .L_26)


	//   ....[0]....
.L_26:
        /*0084*/ 	.word	0x00000470


	//   ....[1]....
        /*0088*/ 	.word	0x00000490


	//----- nvinfo : EIATTR_REQNTID
	.align		4
.L_27:
        /*008c*/ 	.byte	0x04, 0x10
        /*008e*/ 	.short	(.L_29 - .L_28)
.L_28:
        /*0090*/ 	.word	0x00000080
        /*0094*/ 	.word	0x00000001
        /*0098*/ 	.word	0x00000001


	//----- nvinfo : EIATTR_CBANK_PARAM_SIZE
	.align		4
.L_29:
        /*009c*/ 	.byte	0x03, 0x19
        /*009e*/ 	.short	0x0034


	//----- nvinfo : EIATTR_PARAM_CBANK
	.align		4
        /*00a0*/ 	.byte	0x04, 0x0a
        /*00a2*/ 	.short	(.L_31 - .L_30)
	.align		4
.L_30:
        /*00a4*/ 	.word	index@(.nv.constant0.triton_poi_fused__native_batch_norm_legit_no_training_relu_0)
        /*00a8*/ 	.short	0x0210
        /*00aa*/ 	.short	0x0034


	//----- nvinfo : EIATTR_SW_WAR
	.align		4
.L_31:
        /*00ac*/ 	.byte	0x04, 0x36
        /*00ae*/ 	.short	(.L_33 - .L_32)
.L_32:
        /*00b0*/ 	.word	0x00000008
.L_33:


//--------------------- .nv.callgraph             --------------------------
	.section	.nv.callgraph,"",@"SHT_CUDA_CALLGRAPH"
	.align	4
	.sectionentsize	8
	.align		4
        /*0000*/ 	.word	0x00000000
	.align		4
        /*0004*/ 	.word	0xffffffff
	.align		4
        /*0008*/ 	.word	0x00000000
	.align		4
        /*000c*/ 	.word	0xfffffffe
	.align		4
        /*0010*/ 	.word	0x00000000
	.align		4
        /*0014*/ 	.word	0xfffffffd
	.align		4
        /*0018*/ 	.word	0x00000000
	.align		4
        /*001c*/ 	.word	0xfffffffc


//--------------------- .nv.constant4             --------------------------
	.section	.nv.constant4,"a",@progbits
	.align	8
	.align		8
.nv.constant4:
        /*0000*/ 	.dword	_$_str
	.align		8
        /*0008*/ 	.dword	_$_str_$_2


//--------------------- .text.triton_poi_fused__native_batch_norm_legit_no_training_relu_0 --------------------------
	.section	.text.triton_poi_fused__native_batch_norm_legit_no_training_relu_0,"ax",@progbits
	.align	128
        .global         triton_poi_fused__native_batch_norm_legit_no_training_relu_0
        .type           triton_poi_fused__native_batch_norm_legit_no_training_relu_0,@function
        .size           triton_poi_fused__native_batch_norm_legit_no_training_relu_0,(.L_x_1 - triton_poi_fused__native_batch_norm_legit_no_training_relu_0)
        .other          triton_poi_fused__native_batch_norm_legit_no_training_relu_0,@"STO_CUDA_ENTRY STV_DEFAULT"
triton_poi_fused__native_batch_norm_legit_no_training_relu_0:
.text.triton_poi_fused__native_batch_norm_legit_no_training_relu_0:
[----:B------:R-:W0:Y:S01]  /*0000*/  LDC R1, c[0x0][0x28] ;  /* 0x00000a00ff017b82 */ /* 0x000e220000000800 */
[----:B------:R-:W1:Y:S07]  /*0010*/  S2R R0, SR_TID.X ;  /* 0x0000000000007919 */ /* 0x000e6e0000002100 */
[----:B------:R-:W2:Y:S01]  /*0020*/  LDC.64 R8, c[0x0][0x220] ;  /* 0x00008800ff087b82 */ /* 0x000ea20000000a00 */
[----:B------:R-:W-:Y:S01]  /*0030*/  CS2R R4, SRZ ;  /* 0x0000000000047805 */ /* 0x000fe2000001ff00 */
[----:B------:R-:W-:Y:S01]  /*0040*/  ULDC.64 UR4, c[0x0][0x208] ;  /* 0x0000820000047ab9 */ /* 0x000fe20000000a00 */
[----:B------:R-:W3:Y:S05]  /*0050*/  S2R R3, SR_CTAID.X ;  /* 0x0000000000037919 */ /* 0x000eea0000002500 */
[----:B------:R-:W4:Y:S08]  /*0060*/  LDC.64 R14, c[0x0][0x218] ;  /* 0x00008600ff0e7b82 */ /* 0x000f300000000a00 */
[----:B------:R-:W5:Y:S08]  /*0070*/  LDC.64 R12, c[0x0][0x210] ;  /* 0x00008400ff0c7b82 */ /* 0x000f700000000a00 */
[----:B------:R-:W4:Y:S01]  /*0080*/  LDC.64 R16, c[0x0][0x228] ;  /* 0x00008a00ff107b82 */ /* 0x000f220000000a00 */
[----:B-1----:R-:W-:-:S07]  /*0090*/  SHF.L.U32 R0, R0, 0x1, RZ ;  /* 0x0000000100007819 */ /* 0x002fce00000006ff */
[----:B------:R-:W1:Y:S01]  /*00a0*/  LDC.64 R18, c[0x0][0x230] ;  /* 0x00008c00ff127b82 */ /* 0x000e620000000a00 */
[----:B------:R-:W-:-:S04]  /*00b0*/  LOP3.LUT R0, R0, 0xfe, RZ, 0xc0, !PT ;  /* 0x000000fe00007812 */ /* 0x000fc800078ec0ff */
[----:B---3--:R-:W-:-:S04]  /*00c0*/  LEA R0, R3, R0, 0x8 ;  /* 0x0000000003007211 */ /* 0x008fc800078e40ff */
[C---:B------:R-:W-:Y:S01]  /*00d0*/  ISETP.GE.AND P0, PT, R0.reuse, 0x500, PT ;  /* 0x000005000000780c */ /* 0x040fe20003f06270 */
[----:B------:R-:W-:-:S05]  /*00e0*/  IMAD.HI R2, R0, 0x66666667, RZ ;  /* 0x6666666700027827 */ /* 0x000fca00078e02ff */
[----:B------:R-:W-:-:S04]  /*00f0*/  SHF.R.U32.HI R3, RZ, 0x1f, R2 ;  /* 0x0000001fff037819 */ /* 0x000fc80000011602 */
[----:B------:R-:W-:-:S04]  /*0100*/  LEA.HI.SX32 R3, R2, R3, 0x1b ;  /* 0x0000000302037211 */ /* 0x000fc800078fdaff */
[----:B------:R-:W-:-:S04]  /*0110*/  LEA.HI R2, R3, R3, RZ, 0x2 ;  /* 0x0000000303027211 */ /* 0x000fc800078f10ff */
[----:B------:R-:W-:-:S04]  /*0120*/  LOP3.LUT R2, R2, 0xfffffffc, RZ, 0xc0, !PT ;  /* 0xfffffffc02027812 */ /* 0x000fc800078ec0ff */
[----:B------:R-:W-:-:S05]  /*0130*/  IADD3 R11, R3, -R2, RZ ;  /* 0x80000002030b7210 */ /* 0x000fca0007ffe0ff */
[----:B--2---:R-:W-:-:S05]  /*0140*/  IMAD.WIDE R8, R11, 0x4, R8 ;  /* 0x000000040b087825 */ /* 0x004fca00078e0208 */
[----:B------:R-:W2:Y:S04]  /*0150*/  @!P0 LDG.E.EL R4, desc[UR4][R8.64] ;  /* 0x0000000408048981 */ /* 0x000ea8000c2e1900 */
[----:B------:R3:W2:Y:S01]  /*0160*/  @!P0 LDG.E.EL R5, desc[UR4][R8.64] ;  /* 0x0000000408058981 */ /* 0x0006a2000c2e1900 */
[----:B------:R-:W-:Y:S02]  /*0170*/  CS2R R6, SRZ ;  /* 0x0000000000067805 */ /* 0x000fe4000001ff00 */
[----:B------:R-:W-:Y:S01]  /*0180*/  CS2R R2, SRZ ;  /* 0x0000000000027805 */ /* 0x000fe2000001ff00 */
[----:B----4-:R-:W-:-:S04]  /*0190*/  IMAD.WIDE R14, R11, 0x4, R14 ;  /* 0x000000040b0e7825 */ /* 0x010fc800078e020e */
[----:B-----5:R-:W-:Y:S01]  /*01a0*/  IMAD.WIDE R12, R0, 0x4, R12 ;  /* 0x00000004000c7825 */ /* 0x020fe200078e020c */
[----:B------:R-:W4:Y:S01]  /*01b0*/  @!P0 LDG.E.EL R7, desc[UR4][R14.64] ;  /* 0x000000040e078981 */ /* 0x000f22000c2e1900 */
[----:B---3--:R-:W-:Y:S02]  /*01c0*/  CS2R R8, SRZ ;  /* 0x0000000000087805 */ /* 0x008fe4000001ff00 */
[C---:B0-----:R-:W-:Y:S01]  /*01d0*/  IMAD.WIDE R16, R11.reuse, 0x4, R16 ;  /* 0x000000040b107825 */ /* 0x041fe200078e0210 */
[----:B------:R0:W3:Y:S03]  /*01e0*/  @!P0 LDG.E.EL R6, desc[UR4][R14.64] ;  /* 0x000000040e068981 */ /* 0x0000e6000c2e1900 */
[----:B-1----:R-:W-:Y:S01]  /*01f0*/  IMAD.WIDE R18, R11, 0x4, R18 ;  /* 0x000000040b127825 */ /* 0x002fe200078e0212 */
[----:B------:R1:W4:Y:S01]  /*0200*/  @!P0 LDG.E.64 R2, desc[UR4][R12.64] ;  /* 0x000000040c028981 */ /* 0x000322000c1e1b00 */
[----:B------:R-:W-:-:S03]  /*0210*/  CS2R R10, SRZ ;  /* 0x00000000000a7805 */ /* 0x000fc6000001ff00 */
[----:B------:R-:W5:Y:S04]  /*0220*/  @!P0 LDG.E.EL R9, desc[UR4][R18.64] ;  /* 0x0000000412098981 */ /* 0x000f68000c2e1900 */
[----:B------:R-:W5:Y:S04]  /*0230*/  @!P0 LDG.E.EL R10, desc[UR4][R16.64] ;  /* 0x00000004100a8981 */ /* 0x000f68000c2e1900 */
[----:B------:R-:W3:Y:S04]  /*0240*/  @!P0 LDG.E.EL R11, desc[UR4][R16.64] ;  /* 0x00000004100b8981 */ /* 0x000ee8000c2e1900 */
[----:B------:R-:W3:Y:S01]  /*0250*/  @!P0 LDG.E.EL R8, desc[UR4][R18.64] ;  /* 0x0000000412088981 */ /* 0x000ee2000c2e1900 */
[----:B0-----:R-:W-:Y:S01]  /*0260*/  HFMA2.MMA R14, -RZ, RZ, 1.625, 0 ;  /* 0x3e800000ff0e7435 */ /* 0x001fe200000001ff */
[----:B--2---:R-:W-:Y:S01]  /*0270*/  FADD R4, R4, 9.9999997473787516356e-06 ;  /* 0x3727c5ac04047421 */ /* 0x004fe20000000000 */
[----:B------:R-:W-:-:S03]  /*0280*/  FADD R5, R5, 9.9999997473787516356e-06 ;  /* 0x3727c5ac05057421 */ /* 0x000fc60000000000 */
[----:B-1----:R-:W0:Y:S08]  /*0290*/  MUFU.SQRT R12, R4 ;  /* 0x00000004000c7308 */ /* 0x002e300000002000 */
[----:B------:R1:W2:Y:S01]  /*02a0*/  MUFU.SQRT R13, R5 ;  /* 0x00000005000d7308 */ /* 0x0002a20000002000 */
[C---:B0-----:R-:W-:Y:S02]  /*02b0*/  FSETP.GT.AND P1, PT, R12.reuse, 8.50705917302346158658e+37, PT ;  /* 0x7e8000000c00780b */ /* 0x041fe40003f24000 */
[----:B------:R-:W-:Y:S01]  /*02c0*/  FSETP.GEU.AND P3, PT, R12, 1.175494350822287508e-38, PT ;  /* 0x008000000c00780b */ /* 0x000fe20003f6e000 */
[----:B-1----:R-:W0:Y:S01]  /*02d0*/  LDC.64 R4, c[0x0][0x238] ;  /* 0x00008e00ff047b82 */ /* 0x002e220000000a00 */
[----:B--2---:R-:W-:-:S02]  /*02e0*/  FSETP.GT.AND P2, PT, R13, 8.50705917302346158658e+37, PT ;  /* 0x7e8000000d00780b */ /* 0x004fc40003f44000 */
[----:B------:R-:W-:-:S07]  /*02f0*/  FSETP.GEU.AND P4, PT, R13, 1.175494350822287508e-38, PT ;  /* 0x008000000d00780b */ /* 0x000fce0003f8e000 */
[----:B------:R-:W-:-:S04]  /*0300*/  @P1 FMUL R12, R12, 0.25 ;  /* 0x3e8000000c0c1820 */ /* 0x000fc80000400000 */
[----:B------:R-:W-:Y:S01]  /*0310*/  @!P3 FMUL R12, R12, 16777216 ;  /* 0x4b8000000c0cb820 */ /* 0x000fe20000400000 */
[----:B------:R-:W-:-:S04]  /*0320*/  @P2 FMUL R13, R13, 0.25 ;  /* 0x3e8000000d0d2820 */ /* 0x000fc80000400000 */
[----:B------:R-:W-:Y:S01]  /*0330*/  @!P4 FMUL R13, R13, 16777216 ;  /* 0x4b8000000d0dc820 */ /* 0x000fe20000400000 */
[----:B------:R-:W1:Y:S01]  /*0340*/  MUFU.RCP R12, R12 ;  /* 0x0000000c000c7308 */ /* 0x000e620000001000 */
[----:B------:R-:W-:-:S07]  /*0350*/  FSEL R15, R14, 1, P1 ;  /* 0x3f8000000e0f7808 */ /* 0x000fce0000800000 */
[----:B------:R-:W2:Y:S01]  /*0360*/  MUFU.RCP R13, R13 ;  /* 0x0000000d000d7308 */ /* 0x000ea20000001000 */
[----:B------:R-:W-:Y:S01]  /*0370*/  FSEL R14, R14, 1, P2 ;  /* 0x3f8000000e0e7808 */ /* 0x000fe20001000000 */
[----:B------:R-:W-:-:S04]  /*0380*/  @!P3 FMUL R15, R15, 16777216 ;  /* 0x4b8000000f0fb820 */ /* 0x000fc80000400000 */
[----:B------:R-:W-:Y:S01]  /*0390*/  @!P4 FMUL R14, R14, 16777216 ;  /* 0x4b8000000e0ec820 */ /* 0x000fe20000400000 */
[----:B----4-:R-:W-:Y:S01]  /*03a0*/  FADD R2, -R7, R2 ;  /* 0x0000000207027221 */ /* 0x010fe20000000100 */
[----:B---3--:R-:W-:Y:S01]  /*03b0*/  FADD R3, -R6, R3 ;  /* 0x0000000306037221 */ /* 0x008fe20000000100 */
[----:B-1----:R-:W-:Y:S01]  /*03c0*/  FMUL R15, R12, R15 ;  /* 0x0000000f0c0f7220 */ /* 0x002fe20000400000 */
[----:B--2---:R-:W-:-:S03]  /*03d0*/  FMUL R14, R13, R14 ;  /* 0x0000000e0d0e7220 */ /* 0x004fc60000400000 */
[----:B------:R-:W-:Y:S01]  /*03e0*/  FMUL R2, R2, R15 ;  /* 0x0000000f02027220 */ /* 0x000fe20000400000 */
[----:B------:R-:W-:-:S03]  /*03f0*/  FMUL R3, R3, R14 ;  /* 0x0000000e03037220 */ /* 0x000fc60000400000 */
[----:B-----5:R-:W-:Y:S01]  /*0400*/  FFMA R2, R2, R10, R9 ;  /* 0x0000000a02027223 */ /* 0x020fe20000000009 */
[----:B------:R-:W-:-:S04]  /*0410*/  FFMA R3, R3, R11, R8 ;  /* 0x0000000b03037223 */ /* 0x000fc80000000008 */
[----:B------:R-:W-:Y:S02]  /*0420*/  FSETP.GEU.AND P1, PT, R2, RZ, PT ;  /* 0x000000ff0200720b */ /* 0x000fe40003f2e000 */
[C---:B------:R-:W-:Y:S01]  /*0430*/  FSETP.GEU.AND P2, PT, R3.reuse, RZ, PT ;  /* 0x000000ff0300720b */ /* 0x040fe20003f4e000 */
[----:B0-----:R-:W-:Y:S01]  /*0440*/  IMAD.WIDE R4, R0, 0x4, R4 ;  /* 0x0000000400047825 */ /* 0x001fe200078e0204 */
[----:B------:R-:W-:Y:S02]  /*0450*/  FSEL R2, R2, RZ, P1 ;  /* 0x000000ff02027208 */ /* 0x000fe40000800000 */
[----:B------:R-:W-:Y:S01]  /*0460*/  FSEL R3, R3, RZ, P2 ;  /* 0x000000ff03037208 */ /* 0x000fe20001000000 */
[----:B------:R-:W-:Y:S08]  /*0470*/  @P0 EXIT ;  /* 0x000000000000094d */ /* 0x000ff00003800000 */
[----:B------:R-:W-:Y:S01]  /*0480*/  STG.E.64 desc[UR4][R4.64], R2 ;  /* 0x0000000204007986 */ /* 0x000fe2000c101b04 */
[----:B------:R-:W-:Y:S05]  /*0490*/  EXIT ;  /* 0x000000000000794d */ /* 0x000fea0003800000 */
.L_x_0:
[----:B------:R-:W-:-:S00]  /*04a0*/  BRA `(.L_x_0) ;  /* 0xfffffffc00fc7947 */ /* 0x000fc0000383ffff */
[----:B------:R-:W-:-:S00]  /*04b0*/  NOP ;  /* 0x0000000000007918 */ /* 0x000fc00000000000 */
        /* <DEDUP_REMOVED lines=12> */
.L_x_1:


//--------------------- .nv.global.init           --------------------------
	.section	.nv.global.init,"aw",@progbits
.nv.global.init:
	.type		_$_str,@object
	.size		_$_str,(_$_str_$_2 - _$_str)
_$_str:
        /*0000*/ 	.byte	0x5f, 0x5f, 0x43, 0x55, 0x44, 0x41, 0x5f, 0x46, 0x54, 0x5a, 0x00
	.type		_$_str_$_2,@object
	.size		_$_str_$_2,(.L_1 - _$_str_$_2)
_$_str_$_2:
        /*000b*/ 	.byte	0x5f, 0x5f, 0x43, 0x55, 0x44, 0x41, 0x5f, 0x50, 0x52, 0x45, 0x43, 0x5f, 0x53, 0x51, 0x52, 0x54
        /*001b*/ 	.byte	0x00
.L_1:


//--------------------- .nv.constant0.triton_poi_fused__native_batch_norm_legit_no_training_relu_0 --------------------------
	.section	.nv.constant0.triton_poi_fused__native_batch_norm_legit_no_training_relu_0,"a",@progbits
	.sectionflags	@""
	.align	4
.nv.constant0.triton_poi_fused__native_batch_norm_legit_no_training_relu_0:
	.zero		580
